//
// Generated by NVIDIA NVVM Compiler
//
// Compiler Build ID: CL-36424714
// Cuda compilation tools, release 13.0, V13.0.88
// Based on NVVM 20.0.0
//

.version 9.0
.target sm_100
.address_size 64

	// .globl	_Z5saxpyfPfS_

.visible .entry _Z5saxpyfPfS_(
	.param .f32 _Z5saxpyfPfS__param_0,
	.param .u64 .ptr .align 1 _Z5saxpyfPfS__param_1,
	.param .u64 .ptr .align 1 _Z5saxpyfPfS__param_2
)
{
	.reg .b32 	%r<5>;
	.reg .b32 	%f<5>;
	.reg .b64 	%rd<8>;

	ld.param.f32 	%f1, [_Z5saxpyfPfS__param_0];
	ld.param.u64 	%rd1, [_Z5saxpyfPfS__param_1];
	ld.param.u64 	%rd2, [_Z5saxpyfPfS__param_2];
	cvta.to.global.u64 	%rd3, %rd1;
	cvta.to.global.u64 	%rd4, %rd2;
	mov.u32 	%r1, %ctaid.x;
	mov.u32 	%r2, %ntid.x;
	mov.u32 	%r3, %tid.x;
	mad.lo.s32 	%r4, %r1, %r2, %r3;
	mul.wide.s32 	%rd5, %r4, 4;
	add.s64 	%rd6, %rd4, %rd5;
	ld.global.f32 	%f2, [%rd6+4];
	add.s64 	%rd7, %rd3, %rd5;
	ld.global.f32 	%f3, [%rd7];
	fma.rn.f32 	%f4, %f1, %f3, %f2;
	st.global.f32 	[%rd6], %f4;
	ret;

}


// ===== COMPILED SASS (sm_100) =====

	.target	sm_100

	.elftype	@"ET_EXEC"


//--------------------- .note.nv.tkinfo           --------------------------
	.section	.note.nv.tkinfo,"",@"SHT_NOTE"
	.sectionflags	@"SHF_NOTE_NV_TKINFO"
	.tkinfo
        /*0018*/ 	.word	0x00000002
        /*0030*/ 	.string	""
        /*0030*/ 	.string	"ptxas"
        /*0030*/ 	.string	"Cuda compilation tools, release 13.0, V13.0.88"
        /*0030*/ 	.string	"Build cuda_13.0.r13.0/compiler.36424714_0"
        /*0030*/ 	.string	"-arch sm_100 -m 64 "



//--------------------- .note.nv.cuinfo           --------------------------
	.section	.note.nv.cuinfo,"",@"SHT_NOTE"
	.sectionflags	@"SHF_NOTE_NV_CUINFO"
        /*0018*/ 	.short	0x0002
        /*001a*/ 	.short	0x0064
        /*001c*/ 	.short	0x0082
	.zero		2


//--------------------- .nv.info                  --------------------------
	.section	.nv.info,"",@"SHT_CUDA_INFO"
	.align	4


	//----- nvinfo : EIATTR_REGCOUNT
	.align		4
        /*0000*/ 	.byte	0x04, 0x2f
        /*0002*/ 	.short	(.L_1 - .L_0)
	.align		4
.L_0:
        /*0004*/ 	.word	index@(_Z5saxpyfPfS_)
        /*0008*/ 	.word	0x0000000a


	//----- nvinfo : EIATTR_FRAME_SIZE
	.align		4
.L_1:
        /*000c*/ 	.byte	0x04, 0x11
        /*000e*/ 	.short	(.L_3 - .L_2)
	.align		4
.L_2:
        /*0010*/ 	.word	index@(_Z5saxpyfPfS_)
        /*0014*/ 	.word	0x00000000


	//----- nvinfo : EIATTR_MIN_STACK_SIZE
	.align		4
.L_3:
        /*0018*/ 	.byte	0x04, 0x12
        /*001a*/ 	.short	(.L_5 - .L_4)
	.align		4
.L_4:
        /*001c*/ 	.word	index@(_Z5saxpyfPfS_)
        /*0020*/ 	.word	0x00000000
.L_5:


//--------------------- .nv.compat                --------------------------
	.section	.nv.compat,"",@"SHT_CUDA_COMPAT_INFO"
	.align	4
        /*0000*/ 	.byte	0x02, 0x09, 0x00, 0x00, 0x02, 0x02, 0x01, 0x00, 0x02, 0x05, 0x05, 0x00, 0x03, 0x07, 0x01, 0x01
        /*0010*/ 	.byte	0x02, 0x03, 0x00, 0x00, 0x02, 0x06, 0x01, 0x00, 0x04, 0x0b, 0x08, 0x00, 0x09, 0x00, 0x00, 0x00
        /*0020*/ 	.byte	0x00, 0x00, 0x00, 0x00


//--------------------- .nv.info._Z5saxpyfPfS_    --------------------------
	.section	.nv.info._Z5saxpyfPfS_,"",@"SHT_CUDA_INFO"
	.sectionflags	@""
	.align	4


	//----- nvinfo : EIATTR_CUDA_API_VERSION
	.align		4
        /*0000*/ 	.byte	0x04, 0x37
        /*0002*/ 	.short	(.L_7 - .L_6)
.L_6:
        /*0004*/ 	.word	0x00000082


	//----- nvinfo : EIATTR_KPARAM_INFO
	.align		4
.L_7:
        /*0008*/ 	.byte	0x04, 0x17
        /*000a*/ 	.short	(.L_9 - .L_8)
.L_8:
        /*000c*/ 	.word	0x00000000
        /*0010*/ 	.short	0x0002
        /*0012*/ 	.short	0x0010
        /*0014*/ 	.byte	0x00, 0xf5, 0x21, 0x00


	//----- nvinfo : EIATTR_KPARAM_INFO
	.align		4
.L_9:
        /*0018*/ 	.byte	0x04, 0x17
        /*001a*/ 	.short	(.L_11 - .L_10)
.L_10:
        /*001c*/ 	.word	0x00000000
        /*0020*/ 	.short	0x0001
        /*0022*/ 	.short	0x0008
        /*0024*/ 	.byte	0x00, 0xf5, 0x21, 0x00


	//----- nvinfo : EIATTR_KPARAM_INFO
	.align		4
.L_11:
        /*0028*/ 	.byte	0x04, 0x17
        /*002a*/ 	.short	(.L_13 - .L_12)
.L_12:
        /*002c*/ 	.word	0x00000000
        /*0030*/ 	.short	0x0000
        /*0032*/ 	.short	0x0000
        /*0034*/ 	.byte	0x00, 0xf0, 0x11, 0x00


	//----- nvinfo : EIATTR_SPARSE_MMA_MASK
	.align		4
.L_13:
        /*0038*/ 	.byte	0x03, 0x50
        /*003a*/ 	.short	0x0000


	//----- nvinfo : EIATTR_MAXREG_COUNT
	.align		4
        /*003c*/ 	.byte	0x03, 0x1b
        /*003e*/ 	.short	0x00ff


	//----- nvinfo : EIATTR_MERCURY_ISA_VERSION
	.align		4
        /*0040*/ 	.byte	0x03, 0x5f
        /*0042*/ 	.short	0x0101


	//----- nvinfo : EIATTR_VRC_CTA_INIT_COUNT
	.align		4
        /*0044*/ 	.byte	0x02, 0x4a
	.zero		1
	.zero		1


	//----- nvinfo : EIATTR_EXIT_INSTR_OFFSETS
	.align		4
        /*0048*/ 	.byte	0x04, 0x1c
        /*004a*/ 	.short	(.L_15 - .L_14)


	//   ....[0]....
.L_14:
        /*004c*/ 	.word	0x000000f0


	//----- nvinfo : EIATTR_CBANK_PARAM_SIZE
	.align		4
.L_15:
        /*0050*/ 	.byte	0x03, 0x19
        /*0052*/ 	.short	0x0018


	//----- nvinfo : EIATTR_PARAM_CBANK
	.align		4
        /*0054*/ 	.byte	0x04, 0x0a
        /*0056*/ 	.short	(.L_17 - .L_16)
	.align		4
.L_16:
        /*0058*/ 	.word	index@(.nv.constant0._Z5saxpyfPfS_)
        /*005c*/ 	.short	0x0380
        /*005e*/ 	.short	0x0018


	//----- nvinfo : EIATTR_SW_WAR
	.align		4
.L_17:
        /*0060*/ 	.byte	0x04, 0x36
        /*0062*/ 	.short	(.L_19 - .L_18)
.L_18:
        /*0064*/ 	.word	0x00000008
.L_19:


//--------------------- .nv.callgraph             --------------------------
	.section	.nv.callgraph,"",@"SHT_CUDA_CALLGRAPH"
	.align	4
	.sectionentsize	8
	.align		4
        /*0000*/ 	.word	0x00000000
	.align		4
        /*0004*/ 	.word	0xffffffff
	.align		4
        /*0008*/ 	.word	0x00000000
	.align		4
        /*000c*/ 	.word	0xfffffffe
	.align		4
        /*0010*/ 	.word	0x00000000
	.align		4
        /*0014*/ 	.word	0xfffffffd
	.align		4
        /*0018*/ 	.word	0x00000000
	.align		4
        /*001c*/ 	.word	0xfffffffc


//--------------------- .text._Z5saxpyfPfS_       --------------------------
	.section	.text._Z5saxpyfPfS_,"ax",@progbits
	.align	128
        .global         _Z5saxpyfPfS_
        .type           _Z5saxpyfPfS_,@function
        .size           _Z5saxpyfPfS_,(.L_x_1 - _Z5saxpyfPfS_)
        .other          _Z5saxpyfPfS_,@"STO_CUDA_ENTRY STV_DEFAULT"
_Z5saxpyfPfS_:
.text._Z5saxpyfPfS_:
[----:B------:R-:W-:Y:S01]  /*0000*/  LDC R1, c[0x0][0x37c] ;  /* 0x0000df00ff017b82 */ /* 0x000fe20000000800 */
[----:B------:R-:W0:Y:S07]  /*0010*/  S2R R0, SR_TID.X ;  /* 0x0000000000007919 */ /* 0x000e2e0000002100 */
[----:B------:R-:W0:Y:S01]  /*0020*/  S2UR UR6, SR_CTAID.X ;  /* 0x00000000000679c3 */ /* 0x000e220000002500 */
[----:B------:R-:W1:Y:S07]  /*0030*/  LDCU.64 UR4, c[0x0][0x358] ;  /* 0x00006b00ff0477ac */ /* 0x000e6e0008000a00 */
[----:B------:R-:W0:Y:S08]  /*0040*/  LDC R7, c[0x0][0x360] ;  /* 0x0000d800ff077b82 */ /* 0x000e300000000800 */
[----:B------:R-:W2:Y:S08]  /*0050*/  LDC.64 R4, c[0x0][0x388] ;  /* 0x0000e200ff047b82 */ /* 0x000eb00000000a00 */
[----:B------:R-:W3:Y:S01]  /*0060*/  LDC.64 R2, c[0x0][0x390] ;  /* 0x0000e400ff027b82 */ /* 0x000ee20000000a00 */
[----:B0-----:R-:W-:Y:S01]  /*0070*/  IMAD R7, R7, UR6, R0 ;  /* 0x0000000607077c24 */ /* 0x001fe2000f8e0200 */
[----:B------:R-:W0:Y:S03]  /*0080*/  LDCU UR6, c[0x0][0x380] ;  /* 0x00007000ff0677ac */ /* 0x000e260008000800 */
[----:B--2---:R-:W-:-:S06]  /*0090*/  IMAD.WIDE R4, R7, 0x4, R4 ;  /* 0x0000000407047825 */ /* 0x004fcc00078e0204 */
[----:B-1----:R-:W0:Y:S01]  /*00a0*/  LDG.E R5, desc[UR4][R4.64] ;  /* 0x0000000404057981 */ /* 0x002e22000c1e1900 */
[----:B---3--:R-:W-:-:S05]  /*00b0*/  IMAD.WIDE R2, R7, 0x4, R2 ;  /* 0x0000000407027825 */ /* 0x008fca00078e0202 */
[----:B------:R-:W0:Y:S02]  /*00c0*/  LDG.E R0, desc[UR4][R2.64+0x4] ;  /* 0x0000040402007981 */ /* 0x000e24000c1e1900 */
[----:B0-----:R-:W-:-:S05]  /*00d0*/  FFMA R7, R5, UR6, R0 ;  /* 0x0000000605077c23 */ /* 0x001fca0008000000 */
[----:B------:R-:W-:Y:S01]  /*00e0*/  STG.E desc[UR4][R2.64], R7 ;  /* 0x0000000702007986 */ /* 0x000fe2000c101904 */
[----:B------:R-:W-:Y:S05]  /*00f0*/  EXIT ;  /* 0x000000000000794d */ /* 0x000fea0003800000 */
.L_x_0:
[----:B------:R-:W-:-:S00]  /*0100*/  BRA `(.L_x_0) ;  /* 0xfffffffc00fc7947 */ /* 0x000fc0000383ffff */
[----:B------:R-:W-:-:S00]  /*0110*/  NOP ;  /* 0x0000000000007918 */ /* 0x000fc00000000000 */
        /* <DEDUP_REMOVED lines=14> */
.L_x_1:


//--------------------- .nv.shared.reserved.0     --------------------------
	.section	.nv.shared.reserved.0,"aw",@nobits
	.weak		__nv_reservedSMEM_offset_0_alias
	.size		__nv_reservedSMEM_offset_0_alias, 0, 64
	.other		__nv_reservedSMEM_offset_0_alias,@"STO_CUDA_RESERVED_SHARED STV_DEFAULT"
__nv_reservedSMEM_offset_0_alias:
	.zero		0
	.zero		64


//--------------------- .nv.constant0._Z5saxpyfPfS_ --------------------------
	.section	.nv.constant0._Z5saxpyfPfS_,"a",@progbits
	.sectionflags	@""
	.align	4
.nv.constant0._Z5saxpyfPfS_:
	.zero		920


//--------------------- SYMBOLS --------------------------

	.type		.nv.reservedSmem.offset0,@object
	.size		.nv.reservedSmem.offset0,0x4
